//
// Generated by NVIDIA NVVM Compiler
//
// Compiler Build ID: CL-36424714
// Cuda compilation tools, release 13.0, V13.0.88
// Based on NVVM 20.0.0
//

.version 9.0
.target sm_100
.address_size 64

	// .globl	bitfield_to_id
// _ZZ10iterate_acE7changed has been demoted
.extern .shared .align 16 .b8 s_results[];

.visible .entry bitfield_to_id(
	.param .u64 .ptr .align 1 bitfield_to_id_param_0,
	.param .u32 bitfield_to_id_param_1
)
{
	.reg .pred 	%p<2>;
	.reg .b32 	%r<9>;
	.reg .b64 	%rd<5>;

	ld.param.u64 	%rd1, [bitfield_to_id_param_0];
	ld.param.u32 	%r2, [bitfield_to_id_param_1];
	mov.u32 	%r3, %tid.x;
	mov.u32 	%r4, %ntid.x;
	mov.u32 	%r5, %ctaid.x;
	mad.lo.s32 	%r1, %r4, %r5, %r3;
	setp.ge.u32 	%p1, %r1, %r2;
	@%p1 bra 	$L__BB0_2;
	cvta.to.global.u64 	%rd2, %rd1;
	mul.wide.u32 	%rd3, %r1, 4;
	add.s64 	%rd4, %rd2, %rd3;
	ld.global.u32 	%r6, [%rd4];
	brev.b32 	%r7, %r6;
	bfind.shiftamt.u32 	%r8, %r7;
	st.global.u32 	[%rd4], %r8;
$L__BB0_2:
	ret;

}
	// .globl	iterate_ac
.visible .entry iterate_ac(
	.param .u64 .ptr .align 1 iterate_ac_param_0,
	.param .u64 .ptr .align 1 iterate_ac_param_1,
	.param .u32 iterate_ac_param_2,
	.param .u32 iterate_ac_param_3,
	.param .u64 .ptr .align 1 iterate_ac_param_4
)
{
	.reg .pred 	%p<20>;
	.reg .b32 	%r<112>;
	.reg .b64 	%rd<21>;
	// demoted variable
	.shared .align 4 .u32 _ZZ10iterate_acE7changed;
	ld.param.u64 	%rd5, [iterate_ac_param_0];
	ld.param.u64 	%rd6, [iterate_ac_param_1];
	ld.param.u32 	%r42, [iterate_ac_param_2];
	ld.param.u32 	%r43, [iterate_ac_param_3];
	ld.param.u64 	%rd4, [iterate_ac_param_4];
	cvta.to.global.u64 	%rd1, %rd6;
	cvta.to.global.u64 	%rd2, %rd5;
	mov.b32 	%r44, 0;
	st.shared.u32 	[_ZZ10iterate_acE7changed], %r44;
	bar.sync 	0;
	mov.u32 	%r1, %tid.x;
	mov.u32 	%r45, %ntid.x;
	mov.u32 	%r46, %ctaid.x;
	mad.lo.s32 	%r47, %r45, %r46, %r1;
	div.u32 	%r3, %r47, %r42;
	mul.lo.s32 	%r48, %r3, %r42;
	sub.s32 	%r2, %r47, %r48;
	setp.ge.s32 	%p1, %r2, %r42;
	setp.ge.s32 	%p2, %r3, %r43;
	or.pred  	%p3, %p1, %p2;
	@%p3 bra 	$L__BB1_25;
	add.s32 	%r49, %r48, %r2;
	mul.wide.s32 	%rd7, %r49, 4;
	add.s64 	%rd3, %rd2, %rd7;
	ld.global.u32 	%r5, [%rd3];
	setp.lt.s32 	%p4, %r2, 1;
	mov.u32 	%r103, %r5;
	@%p4 bra 	$L__BB1_6;
	ld.global.u32 	%r6, [%rd3+-4];
	setp.eq.s32 	%p5, %r6, 0;
	mov.b32 	%r98, 0;
	@%p5 bra 	$L__BB1_5;
	brev.b32 	%r52, %r6;
	bfind.shiftamt.u32 	%r97, %r52;
	mov.b32 	%r98, 0;
$L__BB1_4:
	shl.b32 	%r53, %r97, 2;
	mul.wide.s32 	%rd8, %r53, 4;
	add.s64 	%rd9, %rd1, %rd8;
	ld.global.u32 	%r54, [%rd9+12];
	or.b32  	%r98, %r54, %r98;
	add.s32 	%r55, %r97, 1;
	shr.s32 	%r56, %r6, %r55;
	brev.b32 	%r57, %r56;
	bfind.shiftamt.u32 	%r58, %r57;
	add.s32 	%r97, %r55, %r58;
	setp.ne.s32 	%p6, %r58, -1;
	@%p6 bra 	$L__BB1_4;
$L__BB1_5:
	and.b32  	%r103, %r98, %r5;
$L__BB1_6:
	add.s32 	%r59, %r42, -1;
	setp.ge.s32 	%p7, %r2, %r59;
	@%p7 bra 	$L__BB1_11;
	ld.global.u32 	%r15, [%rd3+4];
	setp.eq.s32 	%p8, %r15, 0;
	mov.b32 	%r102, 0;
	@%p8 bra 	$L__BB1_10;
	brev.b32 	%r62, %r15;
	bfind.shiftamt.u32 	%r101, %r62;
	mov.b32 	%r102, 0;
$L__BB1_9:
	shl.b32 	%r63, %r101, 2;
	mul.wide.s32 	%rd10, %r63, 4;
	add.s64 	%rd11, %rd1, %rd10;
	ld.global.u32 	%r64, [%rd11+8];
	or.b32  	%r102, %r64, %r102;
	add.s32 	%r65, %r101, 1;
	shr.s32 	%r66, %r15, %r65;
	brev.b32 	%r67, %r66;
	bfind.shiftamt.u32 	%r68, %r67;
	add.s32 	%r101, %r65, %r68;
	setp.ne.s32 	%p9, %r68, -1;
	@%p9 bra 	$L__BB1_9;
$L__BB1_10:
	and.b32  	%r103, %r102, %r103;
$L__BB1_11:
	setp.lt.s32 	%p10, %r3, 1;
	@%p10 bra 	$L__BB1_16;
	sub.s32 	%r70, %r48, %r42;
	add.s32 	%r71, %r70, %r2;
	mul.wide.s32 	%rd12, %r71, 4;
	add.s64 	%rd13, %rd2, %rd12;
	ld.global.u32 	%r24, [%rd13];
	setp.eq.s32 	%p11, %r24, 0;
	mov.b32 	%r106, 0;
	@%p11 bra 	$L__BB1_15;
	brev.b32 	%r73, %r24;
	bfind.shiftamt.u32 	%r105, %r73;
	mov.b32 	%r106, 0;
$L__BB1_14:
	shl.b32 	%r74, %r105, 2;
	mul.wide.s32 	%rd14, %r74, 4;
	add.s64 	%rd15, %rd1, %rd14;
	ld.global.u32 	%r75, [%rd15+4];
	or.b32  	%r106, %r75, %r106;
	add.s32 	%r76, %r105, 1;
	shr.s32 	%r77, %r24, %r76;
	brev.b32 	%r78, %r77;
	bfind.shiftamt.u32 	%r79, %r78;
	add.s32 	%r105, %r76, %r79;
	setp.ne.s32 	%p12, %r79, -1;
	@%p12 bra 	$L__BB1_14;
$L__BB1_15:
	and.b32  	%r103, %r106, %r103;
$L__BB1_16:
	add.s32 	%r80, %r43, -1;
	setp.ge.s32 	%p13, %r3, %r80;
	@%p13 bra 	$L__BB1_21;
	mul.wide.s32 	%rd16, %r42, 4;
	add.s64 	%rd17, %rd3, %rd16;
	ld.global.u32 	%r33, [%rd17];
	setp.eq.s32 	%p14, %r33, 0;
	mov.b32 	%r110, 0;
	@%p14 bra 	$L__BB1_20;
	brev.b32 	%r83, %r33;
	bfind.shiftamt.u32 	%r109, %r83;
	mov.b32 	%r110, 0;
$L__BB1_19:
	shl.b32 	%r84, %r109, 2;
	mul.wide.s32 	%rd18, %r84, 4;
	add.s64 	%rd19, %rd1, %rd18;
	ld.global.u32 	%r85, [%rd19];
	or.b32  	%r110, %r85, %r110;
	add.s32 	%r86, %r109, 1;
	shr.s32 	%r87, %r33, %r86;
	brev.b32 	%r88, %r87;
	bfind.shiftamt.u32 	%r89, %r88;
	add.s32 	%r109, %r86, %r89;
	setp.ne.s32 	%p15, %r89, -1;
	@%p15 bra 	$L__BB1_19;
$L__BB1_20:
	and.b32  	%r103, %r110, %r103;
$L__BB1_21:
	st.global.u32 	[%rd3], %r103;
	setp.eq.s32 	%p16, %r5, %r103;
	@%p16 bra 	$L__BB1_23;
	mov.b32 	%r90, 1;
	st.shared.u32 	[_ZZ10iterate_acE7changed], %r90;
$L__BB1_23:
	bar.sync 	0;
	mov.u32 	%r91, %tid.y;
	or.b32  	%r92, %r1, %r91;
	setp.ne.s32 	%p17, %r92, 0;
	ld.shared.u32 	%r93, [_ZZ10iterate_acE7changed];
	setp.eq.s32 	%p18, %r93, 0;
	or.pred  	%p19, %p17, %p18;
	@%p19 bra 	$L__BB1_25;
	cvta.to.global.u64 	%rd20, %rd4;
	mov.b32 	%r95, 1;
	st.global.u32 	[%rd20], %r95;
$L__BB1_25:
	ret;

}
	// .globl	collect_ids
.visible .entry collect_ids(
	.param .u64 .ptr .align 1 collect_ids_param_0,
	.param .u32 collect_ids_param_1,
	.param .u32 collect_ids_param_2,
	.param .u64 .ptr .align 1 collect_ids_param_3,
	.param .u64 .ptr .align 1 collect_ids_param_4
)
{
	.reg .pred 	%p<3>;
	.reg .b32 	%r<9>;
	.reg .b64 	%rd<11>;

	ld.param.u64 	%rd1, [collect_ids_param_0];
	ld.param.u32 	%r2, [collect_ids_param_1];
	ld.param.u32 	%r3, [collect_ids_param_2];
	ld.param.u64 	%rd2, [collect_ids_param_3];
	ld.param.u64 	%rd3, [collect_ids_param_4];
	mov.u32 	%r4, %tid.x;
	mov.u32 	%r5, %ntid.x;
	mov.u32 	%r6, %ctaid.x;
	mad.lo.s32 	%r1, %r5, %r6, %r4;
	setp.ge.u32 	%p1, %r1, %r3;
	@%p1 bra 	$L__BB2_3;
	cvta.to.global.u64 	%rd4, %rd1;
	mul.wide.u32 	%rd5, %r1, 4;
	add.s64 	%rd6, %rd4, %rd5;
	ld.global.u32 	%r7, [%rd6];
	setp.ne.s32 	%p2, %r7, %r2;
	@%p2 bra 	$L__BB2_3;
	cvta.to.global.u64 	%rd7, %rd3;
	atom.global.add.u32 	%r8, [%rd7], 1;
	cvta.to.global.u64 	%rd8, %rd2;
	mul.wide.u32 	%rd9, %r8, 4;
	add.s64 	%rd10, %rd8, %rd9;
	st.global.u32 	[%rd10], %r1;
$L__BB2_3:
	ret;

}
	// .globl	count_domains
.visible .entry count_domains(
	.param .u64 .ptr .align 1 count_domains_param_0,
	.param .u64 .ptr .align 1 count_domains_param_1,
	.param .u32 count_domains_param_2
)
{
	.reg .pred 	%p<2>;
	.reg .b32 	%r<8>;
	.reg .b64 	%rd<8>;

	ld.param.u64 	%rd1, [count_domains_param_0];
	ld.param.u64 	%rd2, [count_domains_param_1];
	ld.param.u32 	%r2, [count_domains_param_2];
	mov.u32 	%r3, %tid.x;
	mov.u32 	%r4, %ntid.x;
	mov.u32 	%r5, %ctaid.x;
	mad.lo.s32 	%r1, %r4, %r5, %r3;
	setp.ge.u32 	%p1, %r1, %r2;
	@%p1 bra 	$L__BB3_2;
	cvta.to.global.u64 	%rd3, %rd1;
	cvta.to.global.u64 	%rd4, %rd2;
	mul.wide.u32 	%rd5, %r1, 4;
	add.s64 	%rd6, %rd3, %rd5;
	ld.global.u32 	%r6, [%rd6];
	popc.b32 	%r7, %r6;
	add.s64 	%rd7, %rd4, %rd5;
	st.global.u32 	[%rd7], %r7;
$L__BB3_2:
	ret;

}
	// .globl	reduce_bounds
.visible .entry reduce_bounds(
	.param .u64 .ptr .align 1 reduce_bounds_param_0,
	.param .u64 .ptr .align 1 reduce_bounds_param_1,
	.param .u32 reduce_bounds_param_2,
	.param .u32 reduce_bounds_param_3
)
{
	.reg .pred 	%p<13>;
	.reg .b32 	%r<60>;
	.reg .b64 	%rd<13>;

	ld.param.u64 	%rd3, [reduce_bounds_param_0];
	ld.param.u64 	%rd4, [reduce_bounds_param_1];
	ld.param.u32 	%r25, [reduce_bounds_param_2];
	ld.param.u32 	%r26, [reduce_bounds_param_3];
	cvta.to.global.u64 	%rd1, %rd3;
	cvta.to.global.u64 	%rd2, %rd4;
	mov.u32 	%r1, %tid.x;
	mov.u32 	%r2, %ctaid.x;
	mov.u32 	%r53, %ntid.x;
	mul.lo.s32 	%r27, %r53, %r2;
	shl.b32 	%r28, %r27, 1;
	add.s32 	%r4, %r28, %r1;
	setp.lt.u32 	%p1, %r4, %r25;
	@%p1 bra 	$L__BB4_3;
	setp.ne.s32 	%p2, %r1, 0;
	@%p2 bra 	$L__BB4_11;
	mul.wide.u32 	%rd5, %r2, 4;
	add.s64 	%rd6, %rd2, %rd5;
	mov.b32 	%r29, 65535;
	st.global.u32 	[%rd6], %r29;
	bra.uni 	$L__BB4_11;
$L__BB4_3:
	setp.eq.s32 	%p3, %r26, 0;
	selp.b32 	%r5, 65535, -1, %p3;
	selp.b32 	%r6, 16, 0, %p3;
	mul.wide.u32 	%rd7, %r4, 4;
	add.s64 	%rd8, %rd1, %rd7;
	ld.global.u32 	%r30, [%rd8];
	and.b32  	%r31, %r30, %r5;
	setp.eq.s32 	%p4, %r31, 1;
	selp.b32 	%r56, 65535, %r31, %p4;
	shr.u32 	%r57, %r30, %r6;
	add.s32 	%r9, %r4, %r53;
	setp.ge.u32 	%p5, %r9, %r25;
	@%p5 bra 	$L__BB4_5;
	mul.wide.u32 	%rd9, %r9, 4;
	add.s64 	%rd10, %rd1, %rd9;
	ld.global.u32 	%r32, [%rd10];
	and.b32  	%r33, %r32, %r5;
	setp.eq.s32 	%p6, %r33, 1;
	selp.b32 	%r34, 65535, %r33, %p6;
	min.u32 	%r56, %r34, %r56;
	shr.u32 	%r35, %r32, %r6;
	max.u32 	%r57, %r35, %r57;
$L__BB4_5:
	shl.b32 	%r36, %r57, 16;
	or.b32  	%r37, %r36, %r56;
	shl.b32 	%r38, %r1, 2;
	mov.u32 	%r39, s_results;
	add.s32 	%r14, %r39, %r38;
	st.shared.u32 	[%r14], %r37;
	bar.sync 	0;
	setp.lt.u32 	%p7, %r53, 2;
	@%p7 bra 	$L__BB4_9;
$L__BB4_6:
	shr.u32 	%r18, %r53, 1;
	setp.ge.u32 	%p8, %r1, %r18;
	add.s32 	%r41, %r18, %r1;
	setp.ge.u32 	%p9, %r41, %r25;
	or.pred  	%p10, %p8, %p9;
	@%p10 bra 	$L__BB4_8;
	shl.b32 	%r42, %r18, 2;
	add.s32 	%r43, %r14, %r42;
	ld.shared.u32 	%r44, [%r43];
	and.b32  	%r45, %r44, 65535;
	min.u32 	%r56, %r45, %r56;
	shr.u32 	%r46, %r44, 16;
	max.u32 	%r57, %r46, %r57;
	shl.b32 	%r47, %r57, 16;
	or.b32  	%r48, %r47, %r56;
	st.shared.u32 	[%r14], %r48;
$L__BB4_8:
	bar.sync 	0;
	setp.gt.u32 	%p11, %r53, 3;
	mov.u32 	%r53, %r18;
	@%p11 bra 	$L__BB4_6;
$L__BB4_9:
	setp.ne.s32 	%p12, %r1, 0;
	@%p12 bra 	$L__BB4_11;
	shl.b32 	%r49, %r57, 16;
	or.b32  	%r50, %r49, %r56;
	mul.wide.u32 	%rd11, %r2, 4;
	add.s64 	%rd12, %rd2, %rd11;
	st.global.u32 	[%rd12], %r50;
$L__BB4_11:
	ret;

}


// ===== COMPILED SASS (sm_100) =====

	.target	sm_100

	.elftype	@"ET_EXEC"


//--------------------- .note.nv.tkinfo           --------------------------
	.section	.note.nv.tkinfo,"",@"SHT_NOTE"
	.sectionflags	@"SHF_NOTE_NV_TKINFO"
	.tkinfo
        /*0018*/ 	.word	0x00000002
        /*0030*/ 	.string	""
        /*0030*/ 	.string	"ptxas"
        /*0030*/ 	.string	"Cuda compilation tools, release 13.0, V13.0.88"
        /*0030*/ 	.string	"Build cuda_13.0.r13.0/compiler.36424714_0"
        /*0030*/ 	.string	"-arch sm_100 -m 64 "



//--------------------- .note.nv.cuinfo           --------------------------
	.section	.note.nv.cuinfo,"",@"SHT_NOTE"
	.sectionflags	@"SHF_NOTE_NV_CUINFO"
        /*0018*/ 	.short	0x0002
        /*001a*/ 	.short	0x0064
        /*001c*/ 	.short	0x0082
	.zero		2


//--------------------- .nv.info                  --------------------------
	.section	.nv.info,"",@"SHT_CUDA_INFO"
	.align	4


	//----- nvinfo : EIATTR_REGCOUNT
	.align		4
        /*0000*/ 	.byte	0x04, 0x2f
        /*0002*/ 	.short	(.L_1 - .L_0)
	.align		4
.L_0:
        /*0004*/ 	.word	index@(bitfield_to_id)
        /*0008*/ 	.word	0x00000008


	//----- nvinfo : EIATTR_FRAME_SIZE
	.align		4
.L_1:
        /*000c*/ 	.byte	0x04, 0x11
        /*000e*/ 	.short	(.L_3 - .L_2)
	.align		4
.L_2:
        /*0010*/ 	.word	index@(bitfield_to_id)
        /*0014*/ 	.word	0x00000000


	//----- nvinfo : EIATTR_REGCOUNT
	.align		4
.L_3:
        /*0018*/ 	.byte	0x04, 0x2f
        /*001a*/ 	.short	(.L_5 - .L_4)
	.align		4
.L_4:
        /*001c*/ 	.word	index@(iterate_ac)
        /*0020*/ 	.word	0x00000017


	//----- nvinfo : EIATTR_FRAME_SIZE
	.align		4
.L_5:
        /*0024*/ 	.byte	0x04, 0x11
        /*0026*/ 	.short	(.L_7 - .L_6)
	.align		4
.L_6:
        /*0028*/ 	.word	index@(iterate_ac)
        /*002c*/ 	.word	0x00000000


	//----- nvinfo : EIATTR_REGCOUNT
	.align		4
.L_7:
        /*0030*/ 	.byte	0x04, 0x2f
        /*0032*/ 	.short	(.L_9 - .L_8)
	.align		4
.L_8:
        /*0034*/ 	.word	index@(collect_ids)
        /*0038*/ 	.word	0x0000000e


	//----- nvinfo : EIATTR_FRAME_SIZE
	.align		4
.L_9:
        /*003c*/ 	.byte	0x04, 0x11
        /*003e*/ 	.short	(.L_11 - .L_10)
	.align		4
.L_10:
        /*0040*/ 	.word	index@(collect_ids)
        /*0044*/ 	.word	0x00000000


	//----- nvinfo : EIATTR_REGCOUNT
	.align		4
.L_11:
        /*0048*/ 	.byte	0x04, 0x2f
        /*004a*/ 	.short	(.L_13 - .L_12)
	.align		4
.L_12:
        /*004c*/ 	.word	index@(count_domains)
        /*0050*/ 	.word	0x0000000c


	//----- nvinfo : EIATTR_FRAME_SIZE
	.align		4
.L_13:
        /*0054*/ 	.byte	0x04, 0x11
        /*0056*/ 	.short	(.L_15 - .L_14)
	.align		4
.L_14:
        /*0058*/ 	.word	index@(count_domains)
        /*005c*/ 	.word	0x00000000


	//----- nvinfo : EIATTR_REGCOUNT
	.align		4
.L_15:
        /*0060*/ 	.byte	0x04, 0x2f
        /*0062*/ 	.short	(.L_17 - .L_16)
	.align		4
.L_16:
        /*0064*/ 	.word	index@(reduce_bounds)
        /*0068*/ 	.word	0x0000000e


	//----- nvinfo : EIATTR_FRAME_SIZE
	.align		4
.L_17:
        /*006c*/ 	.byte	0x04, 0x11
        /*006e*/ 	.short	(.L_19 - .L_18)
	.align		4
.L_18:
        /*0070*/ 	.word	index@(reduce_bounds)
        /*0074*/ 	.word	0x00000000


	//----- nvinfo : EIATTR_MIN_STACK_SIZE
	.align		4
.L_19:
        /*0078*/ 	.byte	0x04, 0x12
        /*007a*/ 	.short	(.L_21 - .L_20)
	.align		4
.L_20:
        /*007c*/ 	.word	index@(reduce_bounds)
        /*0080*/ 	.word	0x00000000


	//----- nvinfo : EIATTR_MIN_STACK_SIZE
	.align		4
.L_21:
        /*0084*/ 	.byte	0x04, 0x12
        /*0086*/ 	.short	(.L_23 - .L_22)
	.align		4
.L_22:
        /*0088*/ 	.word	index@(count_domains)
        /*008c*/ 	.word	0x00000000


	//----- nvinfo : EIATTR_MIN_STACK_SIZE
	.align		4
.L_23:
        /*0090*/ 	.byte	0x04, 0x12
        /*0092*/ 	.short	(.L_25 - .L_24)
	.align		4
.L_24:
        /*0094*/ 	.word	index@(collect_ids)
        /*0098*/ 	.word	0x00000000


	//----- nvinfo : EIATTR_MIN_STACK_SIZE
	.align		4
.L_25:
        /*009c*/ 	.byte	0x04, 0x12
        /*009e*/ 	.short	(.L_27 - .L_26)
	.align		4
.L_26:
        /*00a0*/ 	.word	index@(iterate_ac)
        /*00a4*/ 	.word	0x00000000


	//----- nvinfo : EIATTR_MIN_STACK_SIZE
	.align		4
.L_27:
        /*00a8*/ 	.byte	0x04, 0x12
        /*00aa*/ 	.short	(.L_29 - .L_28)
	.align		4
.L_28:
        /*00ac*/ 	.word	index@(bitfield_to_id)
        /*00b0*/ 	.word	0x00000000
.L_29:


//--------------------- .nv.compat                --------------------------
	.section	.nv.compat,"",@"SHT_CUDA_COMPAT_INFO"
	.align	4
        /*0000*/ 	.byte	0x02, 0x09, 0x00, 0x00, 0x02, 0x02, 0x01, 0x00, 0x02, 0x05, 0x05, 0x00, 0x03, 0x07, 0x01, 0x01
        /*0010*/ 	.byte	0x02, 0x03, 0x00, 0x00, 0x02, 0x06, 0x01, 0x00, 0x04, 0x0b, 0x08, 0x00, 0x09, 0x00, 0x00, 0x00
        /*0020*/ 	.byte	0x00, 0x00, 0x00, 0x00


//--------------------- .nv.info.reduce_bounds    --------------------------
	.section	.nv.info.reduce_bounds,"",@"SHT_CUDA_INFO"
	.sectionflags	@""
	.align	4


	//----- nvinfo : EIATTR_CUDA_API_VERSION
	.align		4
        /*0000*/ 	.byte	0x04, 0x37
        /*0002*/ 	.short	(.L_31 - .L_30)
.L_30:
        /*0004*/ 	.word	0x00000082


	//----- nvinfo : EIATTR_KPARAM_INFO
	.align		4
.L_31:
        /*0008*/ 	.byte	0x04, 0x17
        /*000a*/ 	.short	(.L_33 - .L_32)
.L_32:
        /*000c*/ 	.word	0x00000000
        /*0010*/ 	.short	0x0003
        /*0012*/ 	.short	0x0014
        /*0014*/ 	.byte	0x00, 0xf0, 0x11, 0x00


	//----- nvinfo : EIATTR_KPARAM_INFO
	.align		4
.L_33:
        /*0018*/ 	.byte	0x04, 0x17
        /*001a*/ 	.short	(.L_35 - .L_34)
.L_34:
        /*001c*/ 	.word	0x00000000
        /*0020*/ 	.short	0x0002
        /*0022*/ 	.short	0x0010
        /*0024*/ 	.byte	0x00, 0xf0, 0x11, 0x00


	//----- nvinfo : EIATTR_KPARAM_INFO
	.align		4
.L_35:
        /*0028*/ 	.byte	0x04, 0x17
        /*002a*/ 	.short	(.L_37 - .L_36)
.L_36:
        /*002c*/ 	.word	0x00000000
        /*0030*/ 	.short	0x0001
        /*0032*/ 	.short	0x0008
        /*0034*/ 	.byte	0x00, 0xf5, 0x21, 0x00


	//----- nvinfo : EIATTR_KPARAM_INFO
	.align		4
.L_37:
        /*0038*/ 	.byte	0x04, 0x17
        /*003a*/ 	.short	(.L_39 - .L_38)
.L_38:
        /*003c*/ 	.word	0x00000000
        /*0040*/ 	.short	0x0000
        /*0042*/ 	.short	0x0000
        /*0044*/ 	.byte	0x00, 0xf5, 0x21, 0x00


	//----- nvinfo : EIATTR_SPARSE_MMA_MASK
	.align		4
.L_39:
        /*0048*/ 	.byte	0x03, 0x50
        /*004a*/ 	.short	0x0000


	//----- nvinfo : EIATTR_MAXREG_COUNT
	.align		4
        /*004c*/ 	.byte	0x03, 0x1b
        /*004e*/ 	.short	0x00ff


	//----- nvinfo : EIATTR_NUM_BARRIERS
	.align		4
        /*0050*/ 	.byte	0x02, 0x4c
        /*0052*/ 	.byte	0x01
	.zero		1


	//----- nvinfo : EIATTR_MERCURY_ISA_VERSION
	.align		4
        /*0054*/ 	.byte	0x03, 0x5f
        /*0056*/ 	.short	0x0101


	//----- nvinfo : EIATTR_VRC_CTA_INIT_COUNT
	.align		4
        /*0058*/ 	.byte	0x02, 0x4a
	.zero		1
	.zero		1


	//----- nvinfo : EIATTR_EXIT_INSTR_OFFSETS
	.align		4
        /*005c*/ 	.byte	0x04, 0x1c
        /*005e*/ 	.short	(.L_41 - .L_40)


	//   ....[0]....
.L_40:
        /*0060*/ 	.word	0x000000c0


	//   ....[1]....
        /*0064*/ 	.word	0x00000110


	//   ....[2]....
        /*0068*/ 	.word	0x00000490


	//   ....[3]....
        /*006c*/ 	.word	0x000004f0


	//----- nvinfo : EIATTR_CRS_STACK_SIZE
	.align		4
.L_41:
        /*0070*/ 	.byte	0x04, 0x1e
        /*0072*/ 	.short	(.L_43 - .L_42)
.L_42:
        /*0074*/ 	.word	0x00000000


	//----- nvinfo : EIATTR_CBANK_PARAM_SIZE
	.align		4
.L_43:
        /*0078*/ 	.byte	0x03, 0x19
        /*007a*/ 	.short	0x0018


	//----- nvinfo : EIATTR_PARAM_CBANK
	.align		4
        /*007c*/ 	.byte	0x04, 0x0a
        /*007e*/ 	.short	(.L_45 - .L_44)
	.align		4
.L_44:
        /*0080*/ 	.word	index@(.nv.constant0.reduce_bounds)
        /*0084*/ 	.short	0x0380
        /*0086*/ 	.short	0x0018


	//----- nvinfo : EIATTR_SW_WAR
	.align		4
.L_45:
        /*0088*/ 	.byte	0x04, 0x36
        /*008a*/ 	.short	(.L_47 - .L_46)
.L_46:
        /*008c*/ 	.word	0x00000008
.L_47:


//--------------------- .nv.info.count_domains    --------------------------
	.section	.nv.info.count_domains,"",@"SHT_CUDA_INFO"
	.sectionflags	@""
	.align	4


	//----- nvinfo : EIATTR_CUDA_API_VERSION
	.align		4
        /*0000*/ 	.byte	0x04, 0x37
        /*0002*/ 	.short	(.L_49 - .L_48)
.L_48:
        /*0004*/ 	.word	0x00000082


	//----- nvinfo : EIATTR_KPARAM_INFO
	.align		4
.L_49:
        /*0008*/ 	.byte	0x04, 0x17
        /*000a*/ 	.short	(.L_51 - .L_50)
.L_50:
        /*000c*/ 	.word	0x00000000
        /*0010*/ 	.short	0x0002
        /*0012*/ 	.short	0x0010
        /*0014*/ 	.byte	0x00, 0xf0, 0x11, 0x00


	//----- nvinfo : EIATTR_KPARAM_INFO
	.align		4
.L_51:
        /*0018*/ 	.byte	0x04, 0x17
        /*001a*/ 	.short	(.L_53 - .L_52)
.L_52:
        /*001c*/ 	.word	0x00000000
        /*0020*/ 	.short	0x0001
        /*0022*/ 	.short	0x0008
        /*0024*/ 	.byte	0x00, 0xf5, 0x21, 0x00


	//----- nvinfo : EIATTR_KPARAM_INFO
	.align		4
.L_53:
        /*0028*/ 	.byte	0x04, 0x17
        /*002a*/ 	.short	(.L_55 - .L_54)
.L_54:
        /*002c*/ 	.word	0x00000000
        /*0030*/ 	.short	0x0000
        /*0032*/ 	.short	0x0000
        /*0034*/ 	.byte	0x00, 0xf5, 0x21, 0x00


	//----- nvinfo : EIATTR_SPARSE_MMA_MASK
	.align		4
.L_55:
        /*0038*/ 	.byte	0x03, 0x50
        /*003a*/ 	.short	0x0000


	//----- nvinfo : EIATTR_MAXREG_COUNT
	.align		4
        /*003c*/ 	.byte	0x03, 0x1b
        /*003e*/ 	.short	0x00ff


	//----- nvinfo : EIATTR_MERCURY_ISA_VERSION
	.align		4
        /*0040*/ 	.byte	0x03, 0x5f
        /*0042*/ 	.short	0x0101


	//----- nvinfo : EIATTR_VRC_CTA_INIT_COUNT
	.align		4
        /*0044*/ 	.byte	0x02, 0x4a
	.zero		1
	.zero		1


	//----- nvinfo : EIATTR_EXIT_INSTR_OFFSETS
	.align		4
        /*0048*/ 	.byte	0x04, 0x1c
        /*004a*/ 	.short	(.L_57 - .L_56)


	//   ....[0]....
.L_56:
        /*004c*/ 	.word	0x00000070


	//   ....[1]....
        /*0050*/ 	.word	0x00000100


	//----- nvinfo : EIATTR_CBANK_PARAM_SIZE
	.align		4
.L_57:
        /*0054*/ 	.byte	0x03, 0x19
        /*0056*/ 	.short	0x0014


	//----- nvinfo : EIATTR_PARAM_CBANK
	.align		4
        /*0058*/ 	.byte	0x04, 0x0a
        /*005a*/ 	.short	(.L_59 - .L_58)
	.align		4
.L_58:
        /*005c*/ 	.word	index@(.nv.constant0.count_domains)
        /*0060*/ 	.short	0x0380
        /*0062*/ 	.short	0x0014


	//----- nvinfo : EIATTR_SW_WAR
	.align		4
.L_59:
        /*0064*/ 	.byte	0x04, 0x36
        /*0066*/ 	.short	(.L_61 - .L_60)
.L_60:
        /*0068*/ 	.word	0x00000008
.L_61:


//--------------------- .nv.info.collect_ids      --------------------------
	.section	.nv.info.collect_ids,"",@"SHT_CUDA_INFO"
	.sectionflags	@""
	.align	4


	//----- nvinfo : EIATTR_CUDA_API_VERSION
	.align		4
        /*0000*/ 	.byte	0x04, 0x37
        /*0002*/ 	.short	(.L_63 - .L_62)
.L_62:
        /*0004*/ 	.word	0x00000082


	//----- nvinfo : EIATTR_KPARAM_INFO
	.align		4
.L_63:
        /*0008*/ 	.byte	0x04, 0x17
        /*000a*/ 	.short	(.L_65 - .L_64)
.L_64:
        /*000c*/ 	.word	0x00000000
        /*0010*/ 	.short	0x0004
        /*0012*/ 	.short	0x0018
        /*0014*/ 	.byte	0x00, 0xf5, 0x21, 0x00


	//----- nvinfo : EIATTR_KPARAM_INFO
	.align		4
.L_65:
        /*0018*/ 	.byte	0x04, 0x17
        /*001a*/ 	.short	(.L_67 - .L_66)
.L_66:
        /*001c*/ 	.word	0x00000000
        /*0020*/ 	.short	0x0003
        /*0022*/ 	.short	0x0010
        /*0024*/ 	.byte	0x00, 0xf5, 0x21, 0x00


	//----- nvinfo : EIATTR_KPARAM_INFO
	.align		4
.L_67:
        /*0028*/ 	.byte	0x04, 0x17
        /*002a*/ 	.short	(.L_69 - .L_68)
.L_68:
        /*002c*/ 	.word	0x00000000
        /*0030*/ 	.short	0x0002
        /*0032*/ 	.short	0x000c
        /*0034*/ 	.byte	0x00, 0xf0, 0x11, 0x00


	//----- nvinfo : EIATTR_KPARAM_INFO
	.align		4
.L_69:
        /*0038*/ 	.byte	0x04, 0x17
        /*003a*/ 	.short	(.L_71 - .L_70)
.L_70:
        /*003c*/ 	.word	0x00000000
        /*0040*/ 	.short	0x0001
        /*0042*/ 	.short	0x0008
        /*0044*/ 	.byte	0x00, 0xf0, 0x11, 0x00


	//----- nvinfo : EIATTR_KPARAM_INFO
	.align		4
.L_71:
        /*0048*/ 	.byte	0x04, 0x17
        /*004a*/ 	.short	(.L_73 - .L_72)
.L_72:
        /*004c*/ 	.word	0x00000000
        /*0050*/ 	.short	0x0000
        /*0052*/ 	.short	0x0000
        /*0054*/ 	.byte	0x00, 0xf5, 0x21, 0x00


	//----- nvinfo : EIATTR_SPARSE_MMA_MASK
	.align		4
.L_73:
        /*0058*/ 	.byte	0x03, 0x50
        /*005a*/ 	.short	0x0000


	//----- nvinfo : EIATTR_MAXREG_COUNT
	.align		4
        /*005c*/ 	.byte	0x03, 0x1b
        /*005e*/ 	.short	0x00ff


	//----- nvinfo : EIATTR_MERCURY_ISA_VERSION
	.align		4
        /*0060*/ 	.byte	0x03, 0x5f
        /*0062*/ 	.short	0x0101


	//----- nvinfo : EIATTR_INT_WARP_WIDE_INSTR_OFFSETS
	.align		4
        /*0064*/ 	.byte	0x04, 0x31
        /*0066*/ 	.short	(.L_75 - .L_74)


	//   ....[0]....
.L_74:
        /*0068*/ 	.word	0x00000100


	//   ....[1]....
        /*006c*/ 	.word	0x000001a0


	//----- nvinfo : EIATTR_VRC_CTA_INIT_COUNT
	.align		4
.L_75:
        /*0070*/ 	.byte	0x02, 0x4a
	.zero		1
	.zero		1


	//----- nvinfo : EIATTR_EXIT_INSTR_OFFSETS
	.align		4
        /*0074*/ 	.byte	0x04, 0x1c
        /*0076*/ 	.short	(.L_77 - .L_76)


	//   ....[0]....
.L_76:
        /*0078*/ 	.word	0x00000070


	//   ....[1]....
        /*007c*/ 	.word	0x000000e0


	//   ....[2]....
        /*0080*/ 	.word	0x000001e0


	//----- nvinfo : EIATTR_CBANK_PARAM_SIZE
	.align		4
.L_77:
        /*0084*/ 	.byte	0x03, 0x19
        /*0086*/ 	.short	0x0020


	//----- nvinfo : EIATTR_PARAM_CBANK
	.align		4
        /*0088*/ 	.byte	0x04, 0x0a
        /*008a*/ 	.short	(.L_79 - .L_78)
	.align		4
.L_78:
        /*008c*/ 	.word	index@(.nv.constant0.collect_ids)
        /*0090*/ 	.short	0x0380
        /*0092*/ 	.short	0x0020


	//----- nvinfo : EIATTR_SW_WAR
	.align		4
.L_79:
        /*0094*/ 	.byte	0x04, 0x36
        /*0096*/ 	.short	(.L_81 - .L_80)
.L_80:
        /*0098*/ 	.word	0x00000008
.L_81:


//--------------------- .nv.info.iterate_ac       --------------------------
	.section	.nv.info.iterate_ac,"",@"SHT_CUDA_INFO"
	.sectionflags	@""
	.align	4


	//----- nvinfo : EIATTR_CUDA_API_VERSION
	.align		4
        /*0000*/ 	.byte	0x04, 0x37
        /*0002*/ 	.short	(.L_83 - .L_82)
.L_82:
        /*0004*/ 	.word	0x00000082


	//----- nvinfo : EIATTR_KPARAM_INFO
	.align		4
.L_83:
        /*0008*/ 	.byte	0x04, 0x17
        /*000a*/ 	.short	(.L_85 - .L_84)
.L_84:
        /*000c*/ 	.word	0x00000000
        /*0010*/ 	.short	0x0004
        /*0012*/ 	.short	0x0018
        /*0014*/ 	.byte	0x00, 0xf5, 0x21, 0x00


	//----- nvinfo : EIATTR_KPARAM_INFO
	.align		4
.L_85:
        /*0018*/ 	.byte	0x04, 0x17
        /*001a*/ 	.short	(.L_87 - .L_86)
.L_86:
        /*001c*/ 	.word	0x00000000
        /*0020*/ 	.short	0x0003
        /*0022*/ 	.short	0x0014
        /*0024*/ 	.byte	0x00, 0xf0, 0x11, 0x00


	//----- nvinfo : EIATTR_KPARAM_INFO
	.align		4
.L_87:
        /*0028*/ 	.byte	0x04, 0x17
        /*002a*/ 	.short	(.L_89 - .L_88)
.L_88:
        /*002c*/ 	.word	0x00000000
        /*0030*/ 	.short	0x0002
        /*0032*/ 	.short	0x0010
        /*0034*/ 	.byte	0x00, 0xf0, 0x11, 0x00


	//----- nvinfo : EIATTR_KPARAM_INFO
	.align		4
.L_89:
        /*0038*/ 	.byte	0x04, 0x17
        /*003a*/ 	.short	(.L_91 - .L_90)
.L_90:
        /*003c*/ 	.word	0x00000000
        /*0040*/ 	.short	0x0001
        /*0042*/ 	.short	0x0008
        /*0044*/ 	.byte	0x00, 0xf5, 0x21, 0x00


	//----- nvinfo : EIATTR_KPARAM_INFO
	.align		4
.L_91:
        /*0048*/ 	.byte	0x04, 0x17
        /*004a*/ 	.short	(.L_93 - .L_92)
.L_92:
        /*004c*/ 	.word	0x00000000
        /*0050*/ 	.short	0x0000
        /*0052*/ 	.short	0x0000
        /*0054*/ 	.byte	0x00, 0xf5, 0x21, 0x00


	//----- nvinfo : EIATTR_SPARSE_MMA_MASK
	.align		4
.L_93:
        /*0058*/ 	.byte	0x03, 0x50
        /*005a*/ 	.short	0x0000


	//----- nvinfo : EIATTR_MAXREG_COUNT
	.align		4
        /*005c*/ 	.byte	0x03, 0x1b
        /*005e*/ 	.short	0x00ff


	//----- nvinfo : EIATTR_NUM_BARRIERS
	.align		4
        /*0060*/ 	.byte	0x02, 0x4c
        /*0062*/ 	.byte	0x01
	.zero		1


	//----- nvinfo : EIATTR_MERCURY_ISA_VERSION
	.align		4
        /*0064*/ 	.byte	0x03, 0x5f
        /*0066*/ 	.short	0x0101


	//----- nvinfo : EIATTR_VRC_CTA_INIT_COUNT
	.align		4
        /*0068*/ 	.byte	0x02, 0x4a
	.zero		1
	.zero		1


	//----- nvinfo : EIATTR_EXIT_INSTR_OFFSETS
	.align		4
        /*006c*/ 	.byte	0x04, 0x1c
        /*006e*/ 	.short	(.L_95 - .L_94)


	//   ....[0]....
.L_94:
        /*0070*/ 	.word	0x00000210


	//   ....[1]....
        /*0074*/ 	.word	0x000009e0


	//   ....[2]....
        /*0078*/ 	.word	0x00000a20


	//----- nvinfo : EIATTR_CRS_STACK_SIZE
	.align		4
.L_95:
        /*007c*/ 	.byte	0x04, 0x1e
        /*007e*/ 	.short	(.L_97 - .L_96)
.L_96:
        /*0080*/ 	.word	0x00000000


	//----- nvinfo : EIATTR_CBANK_PARAM_SIZE
	.align		4
.L_97:
        /*0084*/ 	.byte	0x03, 0x19
        /*0086*/ 	.short	0x0020


	//----- nvinfo : EIATTR_PARAM_CBANK
	.align		4
        /*0088*/ 	.byte	0x04, 0x0a
        /*008a*/ 	.short	(.L_99 - .L_98)
	.align		4
.L_98:
        /*008c*/ 	.word	index@(.nv.constant0.iterate_ac)
        /*0090*/ 	.short	0x0380
        /*0092*/ 	.short	0x0020


	//----- nvinfo : EIATTR_SW_WAR
	.align		4
.L_99:
        /*0094*/ 	.byte	0x04, 0x36
        /*0096*/ 	.short	(.L_101 - .L_100)
.L_100:
        /*0098*/ 	.word	0x00000008
.L_101:


//--------------------- .nv.info.bitfield_to_id   --------------------------
	.section	.nv.info.bitfield_to_id,"",@"SHT_CUDA_INFO"
	.sectionflags	@""
	.align	4


	//----- nvinfo : EIATTR_CUDA_API_VERSION
	.align		4
        /*0000*/ 	.byte	0x04, 0x37
        /*0002*/ 	.short	(.L_103 - .L_102)
.L_102:
        /*0004*/ 	.word	0x00000082


	//----- nvinfo : EIATTR_KPARAM_INFO
	.align		4
.L_103:
        /*0008*/ 	.byte	0x04, 0x17
        /*000a*/ 	.short	(.L_105 - .L_104)
.L_104:
        /*000c*/ 	.word	0x00000000
        /*0010*/ 	.short	0x0001
        /*0012*/ 	.short	0x0008
        /*0014*/ 	.byte	0x00, 0xf0, 0x11, 0x00


	//----- nvinfo : EIATTR_KPARAM_INFO
	.align		4
.L_105:
        /*0018*/ 	.byte	0x04, 0x17
        /*001a*/ 	.short	(.L_107 - .L_106)
.L_106:
        /*001c*/ 	.word	0x00000000
        /*0020*/ 	.short	0x0000
        /*0022*/ 	.short	0x0000
        /*0024*/ 	.byte	0x00, 0xf5, 0x21, 0x00


	//----- nvinfo : EIATTR_SPARSE_MMA_MASK
	.align		4
.L_107:
        /*0028*/ 	.byte	0x03, 0x50
        /*002a*/ 	.short	0x0000


	//----- nvinfo : EIATTR_MAXREG_COUNT
	.align		4
        /*002c*/ 	.byte	0x03, 0x1b
        /*002e*/ 	.short	0x00ff


	//----- nvinfo : EIATTR_MERCURY_ISA_VERSION
	.align		4
        /*0030*/ 	.byte	0x03, 0x5f
        /*0032*/ 	.short	0x0101


	//----- nvinfo : EIATTR_VRC_CTA_INIT_COUNT
	.align		4
        /*0034*/ 	.byte	0x02, 0x4a
	.zero		1
	.zero		1


	//----- nvinfo : EIATTR_EXIT_INSTR_OFFSETS
	.align		4
        /*0038*/ 	.byte	0x04, 0x1c
        /*003a*/ 	.short	(.L_109 - .L_108)


	//   ....[0]....
.L_108:
        /*003c*/ 	.word	0x00000070


	//   ....[1]....
        /*0040*/ 	.word	0x000000f0


	//----- nvinfo : EIATTR_CBANK_PARAM_SIZE
	.align		4
.L_109:
        /*0044*/ 	.byte	0x03, 0x19
        /*0046*/ 	.short	0x000c


	//----- nvinfo : EIATTR_PARAM_CBANK
	.align		4
        /*0048*/ 	.byte	0x04, 0x0a
        /*004a*/ 	.short	(.L_111 - .L_110)
	.align		4
.L_110:
        /*004c*/ 	.word	index@(.nv.constant0.bitfield_to_id)
        /*0050*/ 	.short	0x0380
        /*0052*/ 	.short	0x000c


	//----- nvinfo : EIATTR_SW_WAR
	.align		4
.L_111:
        /*0054*/ 	.byte	0x04, 0x36
        /*0056*/ 	.short	(.L_113 - .L_112)
.L_112:
        /*0058*/ 	.word	0x00000008
.L_113:


//--------------------- .nv.callgraph             --------------------------
	.section	.nv.callgraph,"",@"SHT_CUDA_CALLGRAPH"
	.align	4
	.sectionentsize	8
	.align		4
        /*0000*/ 	.word	0x00000000
	.align		4
        /*0004*/ 	.word	0xffffffff
	.align		4
        /*0008*/ 	.word	0x00000000
	.align		4
        /*000c*/ 	.word	0xfffffffe
	.align		4
        /*0010*/ 	.word	0x00000000
	.align		4
        /*0014*/ 	.word	0xfffffffd
	.align		4
        /*0018*/ 	.word	0x00000000
	.align		4
        /*001c*/ 	.word	0xfffffffc


//--------------------- .text.reduce_bounds       --------------------------
	.section	.text.reduce_bounds,"ax",@progbits
	.align	128
        .global         reduce_bounds
        .type           reduce_bounds,@function
        .size           reduce_bounds,(.L_x_30 - reduce_bounds)
        .other          reduce_bounds,@"STO_CUDA_ENTRY STV_DEFAULT"
reduce_bounds:
.text.reduce_bounds:
[----:B------:R-:W-:Y:S01]  /*0000*/  LDC R1, c[0x0][0x37c] ;  /* 0x0000df00ff017b82 */ /* 0x000fe20000000800 */
[----:B------:R-:W0:Y:S01]  /*0010*/  S2R R0, SR_CTAID.X ;  /* 0x0000000000007919 */ /* 0x000e220000002500 */
[----:B------:R-:W0:Y:S01]  /*0020*/  LDCU UR4, c[0x0][0x360] ;  /* 0x00006c00ff0477ac */ /* 0x000e220008000800 */
[----:B------:R-:W1:Y:S01]  /*0030*/  S2R R2, SR_TID.X ;  /* 0x0000000000027919 */ /* 0x000e620000002100 */
[----:B------:R-:W2:Y:S01]  /*0040*/  LDCU UR7, c[0x0][0x390] ;  /* 0x00007200ff0777ac */ /* 0x000ea20008000800 */
[----:B------:R-:W3:Y:S01]  /*0050*/  LDCU.64 UR8, c[0x0][0x358] ;  /* 0x00006b00ff0877ac */ /* 0x000ee20008000a00 */
[----:B0-----:R-:W-:-:S04]  /*0060*/  IMAD R3, R0, UR4, RZ ;  /* 0x0000000400037c24 */ /* 0x001fc8000f8e02ff */
[----:B-1----:R-:W-:Y:S02]  /*0070*/  IMAD R4, R3, 0x2, R2 ;  /* 0x0000000203047824 */ /* 0x002fe400078e0202 */
[----:B------:R-:W-:-:S03]  /*0080*/  IMAD.U32 R3, RZ, RZ, UR4 ;  /* 0x00000004ff037e24 */ /* 0x000fc6000f8e00ff */
[----:B--2---:R-:W-:-:S13]  /*0090*/  ISETP.GE.U32.AND P0, PT, R4, UR7, PT ;  /* 0x0000000704007c0c */ /* 0x004fda000bf06070 */
[----:B---3--:R-:W-:Y:S05]  /*00a0*/  @!P0 BRA `(.L_x_0) ;  /* 0x00000000001c8947 */ /* 0x008fea0003800000 */
[----:B------:R-:W-:-:S13]  /*00b0*/  ISETP.NE.AND P0, PT, R2, RZ, PT ;  /* 0x000000ff0200720c */ /* 0x000fda0003f05270 */
[----:B------:R-:W-:Y:S05]  /*00c0*/  @P0 EXIT ;  /* 0x000000000000094d */ /* 0x000fea0003800000 */
[----:B------:R-:W0:Y:S01]  /*00d0*/  LDC.64 R2, c[0x0][0x388] ;  /* 0x0000e200ff027b82 */ /* 0x000e220000000a00 */
[----:B------:R-:W-:Y:S02]  /*00e0*/  IMAD.MOV.U32 R5, RZ, RZ, 0xffff ;  /* 0x0000ffffff057424 */ /* 0x000fe400078e00ff */
[----:B0-----:R-:W-:-:S05]  /*00f0*/  IMAD.WIDE.U32 R2, R0, 0x4, R2 ;  /* 0x0000000400027825 */ /* 0x001fca00078e0002 */
[----:B------:R-:W-:Y:S01]  /*0100*/  STG.E desc[UR8][R2.64], R5 ;  /* 0x0000000502007986 */ /* 0x000fe2000c101908 */
[----:B------:R-:W-:Y:S05]  /*0110*/  EXIT ;  /* 0x000000000000794d */ /* 0x000fea0003800000 */
.L_x_0:
[----:B------:R-:W0:Y:S01]  /*0120*/  LDC.64 R6, c[0x0][0x380] ;  /* 0x0000e000ff067b82 */ /* 0x000e220000000a00 */
[C---:B------:R-:W-:Y:S01]  /*0130*/  IMAD.IADD R9, R4.reuse, 0x1, R3 ;  /* 0x0000000104097824 */ /* 0x040fe200078e0203 */
[----:B------:R-:W1:Y:S04]  /*0140*/  LDCU UR4, c[0x0][0x394] ;  /* 0x00007280ff0477ac */ /* 0x000e680008000800 */
[----:B------:R-:W-:Y:S01]  /*0150*/  ISETP.GE.U32.AND P1, PT, R9, UR7, PT ;  /* 0x0000000709007c0c */ /* 0x000fe2000bf26070 */
[----:B0-----:R-:W-:-:S12]  /*0160*/  IMAD.WIDE.U32 R4, R4, 0x4, R6 ;  /* 0x0000000404047825 */ /* 0x001fd800078e0006 */
[----:B------:R-:W-:Y:S01]  /*0170*/  @!P1 IMAD.WIDE.U32 R6, R9, 0x4, R6 ;  /* 0x0000000409069825 */ /* 0x000fe200078e0006 */
[----:B------:R-:W2:Y:S05]  /*0180*/  LDG.E R4, desc[UR8][R4.64] ;  /* 0x0000000804047981 */ /* 0x000eaa000c1e1900 */
[----:B------:R-:W3:Y:S01]  /*0190*/  @!P1 LDG.E R6, desc[UR8][R6.64] ;  /* 0x0000000806069981 */ /* 0x000ee2000c1e1900 */
[----:B------:R-:W0:Y:S01]  /*01a0*/  S2UR UR5, SR_CgaCtaId ;  /* 0x00000000000579c3 */ /* 0x000e220000008800 */
[----:B-1----:R-:W-:-:S03]  /*01b0*/  UISETP.NE.AND UP0, UPT, UR4, URZ, UPT ;  /* 0x000000ff0400728c */ /* 0x002fc6000bf05270 */
[----:B------:R-:W-:Y:S01]  /*01c0*/  UMOV UR4, 0xffff ;  /* 0x0000ffff00047882 */ /* 0x000fe20000000000 */
[----:B------:R-:W-:Y:S02]  /*01d0*/  USEL UR6, URZ, 0x10, UP0 ;  /* 0x00000010ff067887 */ /* 0x000fe40008000000 */
[----:B------:R-:W-:-:S06]  /*01e0*/  USEL UR4, UR4, 0xffffffff, !UP0 ;  /* 0xffffffff04047887 */ /* 0x000fcc000c000000 */
[----:B--2---:R-:W-:Y:S02]  /*01f0*/  LOP3.LUT R8, R4, UR4, RZ, 0xc0, !PT ;  /* 0x0000000404087c12 */ /* 0x004fe4000f8ec0ff */
[----:B------:R-:W-:Y:S02]  /*0200*/  SHF.R.U32.HI R9, RZ, UR6, R4 ;  /* 0x00000006ff097c19 */ /* 0x000fe40008011604 */
[----:B---3--:R-:W-:Y:S01]  /*0210*/  @!P1 LOP3.LUT R10, R6, UR4, RZ, 0xc0, !PT ;  /* 0x00000004060a9c12 */ /* 0x008fe2000f8ec0ff */
[----:B------:R-:W-:Y:S01]  /*0220*/  UMOV UR4, 0x400 ;  /* 0x0000040000047882 */ /* 0x000fe20000000000 */
[----:B------:R-:W-:Y:S01]  /*0230*/  @!P1 SHF.R.U32.HI R4, RZ, UR6, R6 ;  /* 0x00000006ff049c19 */ /* 0x000fe20008011606 */
[----:B0-----:R-:W-:Y:S01]  /*0240*/  ULEA UR4, UR5, UR4, 0x18 ;  /* 0x0000000405047291 */ /* 0x001fe2000f8ec0ff */
[----:B------:R-:W-:Y:S02]  /*0250*/  ISETP.NE.AND P0, PT, R8, 0x1, PT ;  /* 0x000000010800780c */ /* 0x000fe40003f05270 */
[----:B------:R-:W-:-:S02]  /*0260*/  @!P1 ISETP.NE.AND P2, PT, R10, 0x1, PT ;  /* 0x000000010a00980c */ /* 0x000fc40003f45270 */
[----:B------:R-:W-:Y:S02]  /*0270*/  @!P1 VIMNMX.U32 R9, PT, PT, R9, R4, !PT ;  /* 0x0000000409099248 */ /* 0x000fe40007fe0000 */
[----:B------:R-:W-:Y:S02]  /*0280*/  SEL R8, R8, 0xffff, P0 ;  /* 0x0000ffff08087807 */ /* 0x000fe40000000000 */
[----:B------:R-:W-:Y:S01]  /*0290*/  @!P1 SEL R5, R10, 0xffff, P2 ;  /* 0x0000ffff0a059807 */ /* 0x000fe20001000000 */
[----:B------:R-:W-:Y:S01]  /*02a0*/  IMAD.U32 R7, R9, 0x10000, RZ ;  /* 0x0001000009077824 */ /* 0x000fe200078e00ff */
[----:B------:R-:W-:Y:S02]  /*02b0*/  ISETP.GE.U32.AND P0, PT, R3, 0x2, PT ;  /* 0x000000020300780c */ /* 0x000fe40003f06070 */
[----:B------:R-:W-:Y:S02]  /*02c0*/  @!P1 VIMNMX.U32 R8, PT, PT, R8, R5, PT ;  /* 0x0000000508089248 */ /* 0x000fe40003fe0000 */
[----:B------:R-:W-:Y:S01]  /*02d0*/  LEA R4, R2, UR4, 0x2 ;  /* 0x0000000402047c11 */ /* 0x000fe2000f8e10ff */
[----:B------:R-:W-:Y:S05]  /*02e0*/  WARPSYNC.ALL ;  /* 0x0000000000007948 */ /* 0x000fea0003800000 */
[----:B------:R-:W-:-:S05]  /*02f0*/  LOP3.LUT R7, R7, R8, RZ, 0xfc, !PT ;  /* 0x0000000807077212 */ /* 0x000fca00078efcff */
[----:B------:R0:W-:Y:S01]  /*0300*/  STS [R4], R7 ;  /* 0x0000000704007388 */ /* 0x0001e20000000800 */
[----:B------:R-:W-:Y:S06]  /*0310*/  BAR.SYNC.DEFER_BLOCKING 0x0 ;  /* 0x0000000000007b1d */ /* 0x000fec0000010000 */
[----:B------:R-:W-:Y:S05]  /*0320*/  @!P0 BRA `(.L_x_1) ;  /* 0x0000000000548947 */ /* 0x000fea0003800000 */
[----:B------:R-:W1:Y:S02]  /*0330*/  LDCU UR4, c[0x0][0x390] ;  /* 0x00007200ff0477ac */ /* 0x000e640008000800 */
.L_x_4:
[----:B------:R-:W-:Y:S01]  /*0340*/  SHF.R.U32.HI R11, RZ, 0x1, R3 ;  /* 0x00000001ff0b7819 */ /* 0x000fe20000011603 */
[----:B------:R-:W-:Y:S04]  /*0350*/  BSSY.RECONVERGENT B0, `(.L_x_2) ;  /* 0x000000e000007945 */ /* 0x000fe80003800200 */
[----:B------:R-:W-:-:S05]  /*0360*/  IMAD.IADD R5, R11, 0x1, R2 ;  /* 0x000000010b057824 */ /* 0x000fca00078e0202 */
[----:B-1----:R-:W-:-:S04]  /*0370*/  ISETP.GE.U32.AND P0, PT, R5, UR4, PT ;  /* 0x0000000405007c0c */ /* 0x002fc8000bf06070 */
[----:B------:R-:W-:-:S13]  /*0380*/  ISETP.GE.U32.OR P0, PT, R2, R11, P0 ;  /* 0x0000000b0200720c */ /* 0x000fda0000706470 */
[----:B------:R-:W-:Y:S05]  /*0390*/  @P0 BRA `(.L_x_3) ;  /* 0x0000000000240947 */ /* 0x000fea0003800000 */
[----:B------:R-:W-:-:S06]  /*03a0*/  IMAD R5, R11, 0x4, R4 ;  /* 0x000000040b057824 */ /* 0x000fcc00078e0204 */
[----:B------:R-:W1:Y:S02]  /*03b0*/  LDS R5, [R5] ;  /* 0x0000000005057984 */ /* 0x000e640000000800 */
[----:B-1----:R-:W-:Y:S02]  /*03c0*/  SHF.R.U32.HI R6, RZ, 0x10, R5 ;  /* 0x00000010ff067819 */ /* 0x002fe40000011605 */
[----:B0-----:R-:W-:Y:S02]  /*03d0*/  LOP3.LUT R7, R5, 0xffff, RZ, 0xc0, !PT ;  /* 0x0000ffff05077812 */ /* 0x001fe400078ec0ff */
[----:B------:R-:W-:Y:S02]  /*03e0*/  VIMNMX.U32 R9, PT, PT, R9, R6, !PT ;  /* 0x0000000609097248 */ /* 0x000fe40007fe0000 */
[----:B------:R-:W-:-:S03]  /*03f0*/  VIMNMX.U32 R8, PT, PT, R8, R7, PT ;  /* 0x0000000708087248 */ /* 0x000fc60003fe0000 */
[----:B------:R-:W-:-:S05]  /*0400*/  IMAD.U32 R7, R9, 0x10000, RZ ;  /* 0x0001000009077824 */ /* 0x000fca00078e00ff */
[----:B------:R-:W-:-:S05]  /*0410*/  LOP3.LUT R7, R7, R8, RZ, 0xfc, !PT ;  /* 0x0000000807077212 */ /* 0x000fca00078efcff */
[----:B------:R1:W-:Y:S02]  /*0420*/  STS [R4], R7 ;  /* 0x0000000704007388 */ /* 0x0003e40000000800 */
.L_x_3:
[----:B------:R-:W-:Y:S05]  /*0430*/  BSYNC.RECONVERGENT B0 ;  /* 0x0000000000007941 */ /* 0x000fea0003800200 */
.L_x_2:
[----:B------:R-:W-:Y:S01]  /*0440*/  BAR.SYNC.DEFER_BLOCKING 0x0 ;  /* 0x0000000000007b1d */ /* 0x000fe20000010000 */
[----:B------:R-:W-:Y:S01]  /*0450*/  ISETP.GT.U32.AND P0, PT, R3, 0x3, PT ;  /* 0x000000030300780c */ /* 0x000fe20003f04070 */
[----:B------:R-:W-:-:S12]  /*0460*/  IMAD.MOV.U32 R3, RZ, RZ, R11 ;  /* 0x000000ffff037224 */ /* 0x000fd800078e000b */
[----:B------:R-:W-:Y:S05]  /*0470*/  @P0 BRA `(.L_x_4) ;  /* 0xfffffffc00b00947 */ /* 0x000fea000383ffff */
.L_x_1:
[----:B------:R-:W-:-:S13]  /*0480*/  ISETP.NE.AND P0, PT, R2, RZ, PT ;  /* 0x000000ff0200720c */ /* 0x000fda0003f05270 */
[----:B------:R-:W-:Y:S05]  /*0490*/  @P0 EXIT ;  /* 0x000000000000094d */ /* 0x000fea0003800000 */
[----:B------:R-:W2:Y:S01]  /*04a0*/  LDC.64 R2, c[0x0][0x388] ;  /* 0x0000e200ff027b82 */ /* 0x000ea20000000a00 */
[----:B------:R-:W-:-:S05]  /*04b0*/  IMAD.U32 R9, R9, 0x10000, RZ ;  /* 0x0001000009097824 */ /* 0x000fca00078e00ff */
[----:B------:R-:W-:Y:S01]  /*04c0*/  LOP3.LUT R9, R9, R8, RZ, 0xfc, !PT ;  /* 0x0000000809097212 */ /* 0x000fe200078efcff */
[----:B--2---:R-:W-:-:S05]  /*04d0*/  IMAD.WIDE.U32 R2, R0, 0x4, R2 ;  /* 0x0000000400027825 */ /* 0x004fca00078e0002 */
[----:B------:R-:W-:Y:S01]  /*04e0*/  STG.E desc[UR8][R2.64], R9 ;  /* 0x0000000902007986 */ /* 0x000fe2000c101908 */
[----:B------:R-:W-:Y:S05]  /*04f0*/  EXIT ;  /* 0x000000000000794d */ /* 0x000fea0003800000 */
.L_x_5:
[----:B------:R-:W-:-:S00]  /*0500*/  BRA `(.L_x_5) ;  /* 0xfffffffc00fc7947 */ /* 0x000fc0000383ffff */
[----:B------:R-:W-:-:S00]  /*0510*/  NOP ;  /* 0x0000000000007918 */ /* 0x000fc00000000000 */
        /* <DEDUP_REMOVED lines=14> */
.L_x_30:


//--------------------- .text.count_domains       --------------------------
	.section	.text.count_domains,"ax",@progbits
	.align	128
        .global         count_domains
        .type           count_domains,@function
        .size           count_domains,(.L_x_31 - count_domains)
        .other          count_domains,@"STO_CUDA_ENTRY STV_DEFAULT"
count_domains:
.text.count_domains:
[----:B------:R-:W-:Y:S01]  /*0000*/  LDC R1, c[0x0][0x37c] ;  /* 0x0000df00ff017b82 */ /* 0x000fe20000000800 */
[----:B------:R-:W0:Y:S01]  /*0010*/  S2R R7, SR_TID.X ;  /* 0x0000000000077919 */ /* 0x000e220000002100 */
[----:B------:R-:W0:Y:S01]  /*0020*/  LDCU UR4, c[0x0][0x360] ;  /* 0x00006c00ff0477ac */ /* 0x000e220008000800 */
[----:B------:R-:W0:Y:S01]  /*0030*/  S2R R0, SR_CTAID.X ;  /* 0x0000000000007919 */ /* 0x000e220000002500 */
[----:B------:R-:W1:Y:S01]  /*0040*/  LDCU UR5, c[0x0][0x390] ;  /* 0x00007200ff0577ac */ /* 0x000e620008000800 */
[----:B0-----:R-:W-:-:S05]  /*0050*/  IMAD R7, R0, UR4, R7 ;  /* 0x0000000400077c24 */ /* 0x001fca000f8e0207 */
[----:B-1----:R-:W-:-:S13]  /*0060*/  ISETP.GE.U32.AND P0, PT, R7, UR5, PT ;  /* 0x0000000507007c0c */ /* 0x002fda000bf06070 */
[----:B------:R-:W-:Y:S05]  /*0070*/  @P0 EXIT ;  /* 0x000000000000094d */ /* 0x000fea0003800000 */
[----:B------:R-:W0:Y:S01]  /*0080*/  LDC.64 R2, c[0x0][0x380] ;  /* 0x0000e000ff027b82 */ /* 0x000e220000000a00 */
[----:B------:R-:W1:Y:S07]  /*0090*/  LDCU.64 UR4, c[0x0][0x358] ;  /* 0x00006b00ff0477ac */ /* 0x000e6e0008000a00 */
[----:B------:R-:W2:Y:S01]  /*00a0*/  LDC.64 R4, c[0x0][0x388] ;  /* 0x0000e200ff047b82 */ /* 0x000ea20000000a00 */
[----:B0-----:R-:W-:-:S06]  /*00b0*/  IMAD.WIDE.U32 R2, R7, 0x4, R2 ;  /* 0x0000000407027825 */ /* 0x001fcc00078e0002 */
[----:B-1----:R-:W3:Y:S01]  /*00c0*/  LDG.E R2, desc[UR4][R2.64] ;  /* 0x0000000402027981 */ /* 0x002ee2000c1e1900 */
[----:B--2---:R-:W-:Y:S01]  /*00d0*/  IMAD.WIDE.U32 R4, R7, 0x4, R4 ;  /* 0x0000000407047825 */ /* 0x004fe200078e0004 */
[----:B---3--:R-:W0:Y:S04]  /*00e0*/  POPC R9, R2 ;  /* 0x0000000200097309 */ /* 0x008e280000000000 */
[----:B0-----:R-:W-:Y:S01]  /*00f0*/  STG.E desc[UR4][R4.64], R9 ;  /* 0x0000000904007986 */ /* 0x001fe2000c101904 */
[----:B------:R-:W-:Y:S05]  /*0100*/  EXIT ;  /* 0x000000000000794d */ /* 0x000fea0003800000 */
.L_x_6:
        /* <DEDUP_REMOVED lines=15> */
.L_x_31:


//--------------------- .text.collect_ids         --------------------------
	.section	.text.collect_ids,"ax",@progbits
	.align	128
        .global         collect_ids
        .type           collect_ids,@function
        .size           collect_ids,(.L_x_32 - collect_ids)
        .other          collect_ids,@"STO_CUDA_ENTRY STV_DEFAULT"
collect_ids:
.text.collect_ids:
        /* <DEDUP_REMOVED lines=9> */
[----:B------:R-:W1:Y:S01]  /*0090*/  LDCU.64 UR4, c[0x0][0x358] ;  /* 0x00006b00ff0477ac */ /* 0x000e620008000a00 */
[----:B------:R-:W2:Y:S01]  /*00a0*/  LDCU UR6, c[0x0][0x388] ;  /* 0x00007100ff0677ac */ /* 0x000ea20008000800 */
[----:B0-----:R-:W-:-:S06]  /*00b0*/  IMAD.WIDE.U32 R2, R7, 0x4, R2 ;  /* 0x0000000407027825 */ /* 0x001fcc00078e0002 */
[----:B-1----:R-:W2:Y:S02]  /*00c0*/  LDG.E R2, desc[UR4][R2.64] ;  /* 0x0000000402027981 */ /* 0x002ea4000c1e1900 */
[----:B--2---:R-:W-:-:S13]  /*00d0*/  ISETP.NE.AND P0, PT, R2, UR6, PT ;  /* 0x0000000602007c0c */ /* 0x004fda000bf05270 */
[----:B------:R-:W-:Y:S05]  /*00e0*/  @P0 EXIT ;  /* 0x000000000000094d */ /* 0x000fea0003800000 */
[----:B------:R-:W0:Y:S01]  /*00f0*/  S2R R5, SR_LANEID ;  /* 0x0000000000057919 */ /* 0x000e220000000000 */
[----:B------:R-:W-:Y:S01]  /*0100*/  VOTEU.ANY UR6, UPT, PT ;  /* 0x0000000000067886 */ /* 0x000fe200038e0100 */
[----:B------:R-:W1:Y:S01]  /*0110*/  LDC.64 R2, c[0x0][0x398] ;  /* 0x0000e600ff027b82 */ /* 0x000e620000000a00 */
[----:B------:R-:W0:Y:S08]  /*0120*/  FLO.U32 R0, UR6 ;  /* 0x0000000600007d00 */ /* 0x000e3000080e0000 */
[----:B------:R-:W1:Y:S01]  /*0130*/  POPC R11, UR6 ;  /* 0x00000006000b7d09 */ /* 0x000e620008000000 */
[----:B0-----:R-:W-:Y:S01]  /*0140*/  ISETP.EQ.U32.AND P0, PT, R0, R5, PT ;  /* 0x000000050000720c */ /* 0x001fe20003f02070 */
[----:B------:R-:W0:Y:S01]  /*0150*/  S2R R6, SR_LTMASK ;  /* 0x0000000000067919 */ /* 0x000e220000003900 */
[----:B------:R-:W2:Y:S11]  /*0160*/  LDC.64 R4, c[0x0][0x390] ;  /* 0x0000e400ff047b82 */ /* 0x000eb60000000a00 */
[----:B-1----:R-:W3:Y:S01]  /*0170*/  @P0 ATOMG.E.ADD.STRONG.GPU PT, R3, desc[UR4][R2.64], R11 ;  /* 0x8000000b020309a8 */ /* 0x002ee200081ef104 */
[----:B0-----:R-:W-:-:S06]  /*0180*/  LOP3.LUT R6, R6, UR6, RZ, 0xc0, !PT ;  /* 0x0000000606067c12 */ /* 0x001fcc000f8ec0ff */
[----:B------:R-:W0:Y:S01]  /*0190*/  POPC R6, R6 ;  /* 0x0000000600067309 */ /* 0x000e220000000000 */
[----:B---3--:R-:W0:Y:S02]  /*01a0*/  SHFL.IDX PT, R9, R3, R0, 0x1f ;  /* 0x00001f0003097589 */ /* 0x008e2400000e0000 */
[----:B0-----:R-:W-:-:S05]  /*01b0*/  IADD3 R9, PT, PT, R9, R6, RZ ;  /* 0x0000000609097210 */ /* 0x001fca0007ffe0ff */
[----:B--2---:R-:W-:-:S05]  /*01c0*/  IMAD.WIDE.U32 R4, R9, 0x4, R4 ;  /* 0x0000000409047825 */ /* 0x004fca00078e0004 */
[----:B------:R-:W-:Y:S01]  /*01d0*/  STG.E desc[UR4][R4.64], R7 ;  /* 0x0000000704007986 */ /* 0x000fe2000c101904 */
[----:B------:R-:W-:Y:S05]  /*01e0*/  EXIT ;  /* 0x000000000000794d */ /* 0x000fea0003800000 */
.L_x_7:
        /* <DEDUP_REMOVED lines=9> */
.L_x_32:


//--------------------- .text.iterate_ac          --------------------------
	.section	.text.iterate_ac,"ax",@progbits
	.align	128
        .global         iterate_ac
        .type           iterate_ac,@function
        .size           iterate_ac,(.L_x_33 - iterate_ac)
        .other          iterate_ac,@"STO_CUDA_ENTRY STV_DEFAULT"
iterate_ac:
.text.iterate_ac:
[----:B------:R-:W-:Y:S08]  /*0000*/  LDC R1, c[0x0][0x37c] ;  /* 0x0000df00ff017b82 */ /* 0x000ff00000000800 */
[----:B------:R-:W0:Y:S01]  /*0010*/  LDC.64 R4, c[0x0][0x390] ;  /* 0x0000e400ff047b82 */ /* 0x000e220000000a00 */
[----:B------:R-:W1:Y:S01]  /*0020*/  S2R R0, SR_TID.X ;  /* 0x0000000000007919 */ /* 0x000e620000002100 */
[----:B------:R-:W1:Y:S01]  /*0030*/  LDCU UR4, c[0x0][0x360] ;  /* 0x00006c00ff0477ac */ /* 0x000e620008000800 */
[----:B------:R-:W1:Y:S05]  /*0040*/  S2R R7, SR_CTAID.X ;  /* 0x0000000000077919 */ /* 0x000e6a0000002500 */
[----:B------:R-:W2:Y:S01]  /*0050*/  S2UR UR5, SR_CgaCtaId ;  /* 0x00000000000579c3 */ /* 0x000ea20000008800 */
[----:B0-----:R-:W0:Y:S01]  /*0060*/  I2F.U32.RP R6, R4 ;  /* 0x0000000400067306 */ /* 0x001e220000209000 */
[----:B------:R-:W-:-:S07]  /*0070*/  ISETP.NE.U32.AND P2, PT, R4, RZ, PT ;  /* 0x000000ff0400720c */ /* 0x000fce0003f45070 */
[----:B0-----:R-:W0:Y:S02]  /*0080*/  MUFU.RCP R6, R6 ;  /* 0x0000000600067308 */ /* 0x001e240000001000 */
[----:B0-----:R-:W-:-:S06]  /*0090*/  VIADD R2, R6, 0xffffffe ;  /* 0x0ffffffe06027836 */ /* 0x001fcc0000000000 */
[----:B------:R0:W3:Y:S02]  /*00a0*/  F2I.FTZ.U32.TRUNC.NTZ R3, R2 ;  /* 0x0000000200037305 */ /* 0x0000e4000021f000 */
[----:B0-----:R-:W-:Y:S02]  /*00b0*/  IMAD.MOV.U32 R2, RZ, RZ, RZ ;  /* 0x000000ffff027224 */ /* 0x001fe400078e00ff */
[----:B---3--:R-:W-:-:S04]  /*00c0*/  IMAD.MOV R9, RZ, RZ, -R3 ;  /* 0x000000ffff097224 */ /* 0x008fc800078e0a03 */
[----:B------:R-:W-:-:S04]  /*00d0*/  IMAD R9, R9, R4, RZ ;  /* 0x0000000409097224 */ /* 0x000fc800078e02ff */
[----:B------:R-:W-:-:S04]  /*00e0*/  IMAD.HI.U32 R8, R3, R9, R2 ;  /* 0x0000000903087227 */ /* 0x000fc800078e0002 */
[----:B-1----:R-:W-:Y:S01]  /*00f0*/  IMAD R3, R7, UR4, R0 ;  /* 0x0000000407037c24 */ /* 0x002fe2000f8e0200 */
[----:B------:R-:W-:Y:S02]  /*0100*/  UMOV UR4, 0x400 ;  /* 0x0000040000047882 */ /* 0x000fe40000000000 */
[----:B--2---:R-:W-:Y:S01]  /*0110*/  ULEA UR4, UR5, UR4, 0x18 ;  /* 0x0000000405047291 */ /* 0x004fe2000f8ec0ff */
[----:B------:R-:W-:-:S05]  /*0120*/  IMAD.HI.U32 R7, R8, R3, RZ ;  /* 0x0000000308077227 */ /* 0x000fca00078e00ff */
[----:B------:R-:W-:-:S03]  /*0130*/  IADD3 R9, PT, PT, -R7, RZ, RZ ;  /* 0x000000ff07097210 */ /* 0x000fc60007ffe1ff */
[----:B------:R-:W-:Y:S02]  /*0140*/  STS [UR4], RZ ;  /* 0x000000ffff007988 */ /* 0x000fe40008000804 */
[----:B------:R-:W-:Y:S01]  /*0150*/  IMAD R9, R4, R9, R3 ;  /* 0x0000000904097224 */ /* 0x000fe200078e0203 */
[----:B------:R-:W-:Y:S04]  /*0160*/  BAR.SYNC.DEFER_BLOCKING 0x0 ;  /* 0x0000000000007b1d */ /* 0x000fe80000010000 */
[----:B------:R-:W-:-:S13]  /*0170*/  ISETP.GE.U32.AND P0, PT, R9, R4, PT ;  /* 0x000000040900720c */ /* 0x000fda0003f06070 */
[----:B------:R-:W-:Y:S02]  /*0180*/  @P0 IMAD.IADD R9, R9, 0x1, -R4 ;  /* 0x0000000109090824 */ /* 0x000fe400078e0a04 */
[----:B------:R-:W-:-:S03]  /*0190*/  @P0 VIADD R7, R7, 0x1 ;  /* 0x0000000107070836 */ /* 0x000fc60000000000 */
[----:B------:R-:W-:-:S13]  /*01a0*/  ISETP.GE.U32.AND P1, PT, R9, R4, PT ;  /* 0x000000040900720c */ /* 0x000fda0003f26070 */
[----:B------:R-:W-:Y:S01]  /*01b0*/  @P1 VIADD R7, R7, 0x1 ;  /* 0x0000000107071836 */ /* 0x000fe20000000000 */
[----:B------:R-:W-:-:S04]  /*01c0*/  @!P2 LOP3.LUT R7, RZ, R4, RZ, 0x33, !PT ;  /* 0x00000004ff07a212 */ /* 0x000fc800078e33ff */
[C---:B------:R-:W-:Y:S02]  /*01d0*/  IADD3 R13, PT, PT, -R7.reuse, RZ, RZ ;  /* 0x000000ff070d7210 */ /* 0x040fe40007ffe1ff */
[----:B------:R-:W-:-:S03]  /*01e0*/  ISETP.GE.AND P0, PT, R7, R5, PT ;  /* 0x000000050700720c */ /* 0x000fc60003f06270 */
[----:B------:R-:W-:-:S05]  /*01f0*/  IMAD R13, R4, R13, R3 ;  /* 0x0000000d040d7224 */ /* 0x000fca00078e0203 */
[----:B------:R-:W-:-:S13]  /*0200*/  ISETP.GE.OR P0, PT, R13, R4, P0 ;  /* 0x000000040d00720c */ /* 0x000fda0000706670 */
[----:B------:R-:W-:Y:S05]  /*0210*/  @P0 EXIT ;  /* 0x000000000000094d */ /* 0x000fea0003800000 */
[----:B------:R-:W0:Y:S01]  /*0220*/  LDC.64 R8, c[0x0][0x380] ;  /* 0x0000e000ff087b82 */ /* 0x000e220000000a00 */
[----:B------:R-:W1:Y:S01]  /*0230*/  LDCU.64 UR6, c[0x0][0x358] ;  /* 0x00006b00ff0677ac */ /* 0x000e620008000a00 */
[----:B0-----:R-:W-:-:S05]  /*0240*/  IMAD.WIDE R2, R3, 0x4, R8 ;  /* 0x0000000403027825 */ /* 0x001fca00078e0208 */
[----:B-1----:R-:W2:Y:S01]  /*0250*/  LDG.E R6, desc[UR6][R2.64] ;  /* 0x0000000602067981 */ /* 0x002ea2000c1e1900 */
[----:B------:R-:W-:Y:S01]  /*0260*/  ISETP.GE.AND P0, PT, R13, 0x1, PT ;  /* 0x000000010d00780c */ /* 0x000fe20003f06270 */
[----:B------:R-:W-:Y:S01]  /*0270*/  BSSY.RECONVERGENT B0, `(.L_x_8) ;  /* 0x0000019000007945 */ /* 0x000fe20003800200 */
[----:B--2---:R-:W-:-:S11]  /*0280*/  IMAD.MOV.U32 R11, RZ, RZ, R6 ;  /* 0x000000ffff0b7224 */ /* 0x004fd600078e0006 */
[----:B------:R-:W-:Y:S05]  /*0290*/  @!P0 BRA `(.L_x_9) ;  /* 0x0000000000588947 */ /* 0x000fea0003800000 */
[----:B------:R-:W2:Y:S01]  /*02a0*/  LDG.E R12, desc[UR6][R2.64+-0x4] ;  /* 0xfffffc06020c7981 */ /* 0x000ea2000c1e1900 */
[----:B------:R-:W-:Y:S01]  /*02b0*/  BSSY.RECONVERGENT B1, `(.L_x_10) ;  /* 0x0000013000017945 */ /* 0x000fe20003800200 */
[----:B------:R-:W-:Y:S01]  /*02c0*/  IMAD.MOV.U32 R17, RZ, RZ, RZ ;  /* 0x000000ffff117224 */ /* 0x000fe200078e00ff */
[----:B--2---:R-:W-:-:S13]  /*02d0*/  ISETP.NE.AND P0, PT, R12, RZ, PT ;  /* 0x000000ff0c00720c */ /* 0x004fda0003f05270 */
[----:B------:R-:W-:Y:S05]  /*02e0*/  @!P0 BRA `(.L_x_11) ;  /* 0x00000000003c8947 */ /* 0x000fea0003800000 */
[----:B------:R-:W0:Y:S01]  /*02f0*/  BREV R14, R12 ;  /* 0x0000000c000e7301 */ /* 0x000e220000000000 */
[----:B------:R-:W1:Y:S01]  /*0300*/  LDC.64 R10, c[0x0][0x388] ;  /* 0x0000e200ff0a7b82 */ /* 0x000e620000000a00 */
[----:B------:R-:W-:-:S06]  /*0310*/  IMAD.MOV.U32 R17, RZ, RZ, RZ ;  /* 0x000000ffff117224 */ /* 0x000fcc00078e00ff */
[----:B0-----:R0:W2:Y:S02]  /*0320*/  FLO.U32.SH R16, R14 ;  /* 0x0000000e00107300 */ /* 0x0010a400000e0400 */
.L_x_12:
[----:B--2---:R-:W-:-:S05]  /*0330*/  SHF.L.U32 R15, R16, 0x2, RZ ;  /* 0x00000002100f7819 */ /* 0x004fca00000006ff */
[----:B01----:R-:W-:-:S06]  /*0340*/  IMAD.WIDE R14, R15, 0x4, R10 ;  /* 0x000000040f0e7825 */ /* 0x003fcc00078e020a */
[----:B------:R-:W2:Y:S01]  /*0350*/  LDG.E R14, desc[UR6][R14.64+0xc] ;  /* 0x00000c060e0e7981 */ /* 0x000ea2000c1e1900 */
[----:B------:R-:W-:-:S05]  /*0360*/  VIADD R19, R16, 0x1 ;  /* 0x0000000110137836 */ /* 0x000fca0000000000 */
[----:B------:R-:W-:-:S06]  /*0370*/  SHF.R.S32.HI R18, RZ, R19, R12 ;  /* 0x00000013ff127219 */ /* 0x000fcc000001140c */
[----:B------:R-:W0:Y:S08]  /*0380*/  BREV R18, R18 ;  /* 0x0000001200127301 */ /* 0x000e300000000000 */
[----:B0-----:R-:W0:Y:S02]  /*0390*/  FLO.U32.SH R16, R18 ;  /* 0x0000001200107300 */ /* 0x001e2400000e0400 */
[----:B0-----:R-:W-:Y:S01]  /*03a0*/  ISETP.NE.AND P0, PT, R16, -0x1, PT ;  /* 0xffffffff1000780c */ /* 0x001fe20003f05270 */
[----:B------:R-:W-:Y:S01]  /*03b0*/  IMAD.IADD R16, R19, 0x1, R16 ;  /* 0x0000000113107824 */ /* 0x000fe200078e0210 */
[----:B--2---:R-:W-:-:S11]  /*03c0*/  LOP3.LUT R17, R14, R17, RZ, 0xfc, !PT ;  /* 0x000000110e117212 */ /* 0x004fd600078efcff */
[----:B------:R-:W-:Y:S05]  /*03d0*/  @P0 BRA `(.L_x_12) ;  /* 0xfffffffc00d40947 */ /* 0x000fea000383ffff */
.L_x_11:
[----:B------:R-:W-:Y:S05]  /*03e0*/  BSYNC.RECONVERGENT B1 ;  /* 0x0000000000017941 */ /* 0x000fea0003800200 */
.L_x_10:
[----:B------:R-:W-:-:S07]  /*03f0*/  LOP3.LUT R11, R17, R6, RZ, 0xc0, !PT ;  /* 0x00000006110b7212 */ /* 0x000fce00078ec0ff */
.L_x_9:
[----:B------:R-:W-:Y:S05]  /*0400*/  BSYNC.RECONVERGENT B0 ;  /* 0x0000000000007941 */ /* 0x000fea0003800200 */
.L_x_8:
[----:B------:R-:W-:Y:S01]  /*0410*/  VIADD R10, R4, 0xffffffff ;  /* 0xffffffff040a7836 */ /* 0x000fe20000000000 */
[----:B------:R-:W-:Y:S04]  /*0420*/  BSSY.RECONVERGENT B0, `(.L_x_13) ;  /* 0x0000019000007945 */ /* 0x000fe80003800200 */
[----:B------:R-:W-:-:S13]  /*0430*/  ISETP.GE.AND P0, PT, R13, R10, PT ;  /* 0x0000000a0d00720c */ /* 0x000fda0003f06270 */
[----:B------:R-:W-:Y:S05]  /*0440*/  @P0 BRA `(.L_x_14) ;  /* 0x0000000000580947 */ /* 0x000fea0003800000 */
[----:B------:R-:W2:Y:S01]  /*0450*/  LDG.E R10, desc[UR6][R2.64+0x4] ;  /* 0x00000406020a7981 */ /* 0x000ea2000c1e1900 */
[----:B------:R-:W-:Y:S01]  /*0460*/  BSSY.RECONVERGENT B1, `(.L_x_15) ;  /* 0x0000013000017945 */ /* 0x000fe20003800200 */
[----:B------:R-:W-:Y:S01]  /*0470*/  HFMA2 R12, -RZ, RZ, 0, 0 ;  /* 0x00000000ff0c7431 */ /* 0x000fe200000001ff */
[----:B--2---:R-:W-:-:S13]  /*0480*/  ISETP.NE.AND P0, PT, R10, RZ, PT ;  /* 0x000000ff0a00720c */ /* 0x004fda0003f05270 */
[----:B------:R-:W-:Y:S05]  /*0490*/  @!P0 BRA `(.L_x_16) ;  /* 0x00000000003c8947 */ /* 0x000fea0003800000 */
[----:B------:R-:W0:Y:S01]  /*04a0*/  BREV R16, R10 ;  /* 0x0000000a00107301 */ /* 0x000e220000000000 */
[----:B------:R-:W1:Y:S01]  /*04b0*/  LDC.64 R14, c[0x0][0x388] ;  /* 0x0000e200ff0e7b82 */ /* 0x000e620000000a00 */
[----:B------:R-:W-:-:S06]  /*04c0*/  IMAD.MOV.U32 R12, RZ, RZ, RZ ;  /* 0x000000ffff0c7224 */ /* 0x000fcc00078e00ff */
[----:B0-----:R0:W2:Y:S02]  /*04d0*/  FLO.U32.SH R18, R16 ;  /* 0x0000001000127300 */ /* 0x0010a400000e0400 */
.L_x_17:
[----:B--2---:R-:W-:-:S04]  /*04e0*/  IMAD.SHL.U32 R17, R18, 0x4, RZ ;  /* 0x0000000412117824 */ /* 0x004fc800078e00ff */
[----:B01----:R-:W-:-:S06]  /*04f0*/  IMAD.WIDE R16, R17, 0x4, R14 ;  /* 0x0000000411107825 */ /* 0x003fcc00078e020e */
[----:B------:R-:W2:Y:S01]  /*0500*/  LDG.E R17, desc[UR6][R16.64+0x8] ;  /* 0x0000080610117981 */ /* 0x000ea2000c1e1900 */
[----:B------:R-:W-:-:S05]  /*0510*/  VIADD R19, R18, 0x1 ;  /* 0x0000000112137836 */ /* 0x000fca0000000000 */
[----:B------:R-:W-:-:S06]  /*0520*/  SHF.R.S32.HI R20, RZ, R19, R10 ;  /* 0x00000013ff147219 */ /* 0x000fcc000001140a */
[----:B------:R-:W0:Y:S08]  /*0530*/  BREV R20, R20 ;  /* 0x0000001400147301 */ /* 0x000e300000000000 */
[----:B0-----:R-:W0:Y:S02]  /*0540*/  FLO.U32.SH R18, R20 ;  /* 0x0000001400127300 */ /* 0x001e2400000e0400 */
[----:B0-----:R-:W-:-:S02]  /*0550*/  ISETP.NE.AND P0, PT, R18, -0x1, PT ;  /* 0xffffffff1200780c */ /* 0x001fc40003f05270 */
[----:B------:R-:W-:Y:S02]  /*0560*/  IADD3 R18, PT, PT, R19, R18, RZ ;  /* 0x0000001213127210 */ /* 0x000fe40007ffe0ff */
[----:B--2---:R-:W-:-:S09]  /*0570*/  LOP3.LUT R12, R17, R12, RZ, 0xfc, !PT ;  /* 0x0000000c110c7212 */ /* 0x004fd200078efcff */
[----:B------:R-:W-:Y:S05]  /*0580*/  @P0 BRA `(.L_x_17) ;  /* 0xfffffffc00d40947 */ /* 0x000fea000383ffff */
.L_x_16:
[----:B------:R-:W-:Y:S05]  /*0590*/  BSYNC.RECONVERGENT B1 ;  /* 0x0000000000017941 */ /* 0x000fea0003800200 */
.L_x_15:
[----:B------:R-:W-:-:S07]  /*05a0*/  LOP3.LUT R11, R12, R11, RZ, 0xc0, !PT ;  /* 0x0000000b0c0b7212 */ /* 0x000fce00078ec0ff */
.L_x_14:
[----:B------:R-:W-:Y:S05]  /*05b0*/  BSYNC.RECONVERGENT B0 ;  /* 0x0000000000007941 */ /* 0x000fea0003800200 */
.L_x_13:
[----:B------:R-:W-:Y:S01]  /*05c0*/  ISETP.GE.AND P0, PT, R7, 0x1, PT ;  /* 0x000000010700780c */ /* 0x000fe20003f06270 */
[----:B------:R-:W-:-:S12]  /*05d0*/  BSSY.RECONVERGENT B0, `(.L_x_18) ;  /* 0x000001b000007945 */ /* 0x000fd80003800200 */
[----:B------:R-:W-:Y:S05]  /*05e0*/  @!P0 BRA `(.L_x_19) ;  /* 0x0000000000648947 */ /* 0x000fea0003800000 */
[----:B------:R-:W-:-:S04]  /*05f0*/  IMAD R10, R7, R4, -R4 ;  /* 0x00000004070a7224 */ /* 0x000fc800078e0a04 */
[----:B------:R-:W-:-:S04]  /*0600*/  IMAD.IADD R13, R13, 0x1, R10 ;  /* 0x000000010d0d7824 */ /* 0x000fc800078e020a */
[----:B------:R-:W-:-:S05]  /*0610*/  IMAD.WIDE R8, R13, 0x4, R8 ;  /* 0x000000040d087825 */ /* 0x000fca00078e0208 */
        /* <DEDUP_REMOVED lines=9> */
.L_x_22:
        /* <DEDUP_REMOVED lines=11> */
.L_x_21:
[----:B------:R-:W-:Y:S05]  /*0760*/  BSYNC.RECONVERGENT B1 ;  /* 0x0000000000017941 */ /* 0x000fea0003800200 */
.L_x_20:
[----:B------:R-:W-:-:S07]  /*0770*/  LOP3.LUT R11, R14, R11, RZ, 0xc0, !PT ;  /* 0x0000000b0e0b7212 */ /* 0x000fce00078ec0ff */
.L_x_19:
[----:B------:R-:W-:Y:S05]  /*0780*/  BSYNC.RECONVERGENT B0 ;  /* 0x0000000000007941 */ /* 0x000fea0003800200 */
.L_x_18:
[----:B------:R-:W-:Y:S01]  /*0790*/  IADD3 R8, PT, PT, R5, -0x1, RZ ;  /* 0xffffffff05087810 */ /* 0x000fe20007ffe0ff */
[----:B------:R-:W-:Y:S03]  /*07a0*/  BSSY.RECONVERGENT B0, `(.L_x_23) ;  /* 0x000001a000007945 */ /* 0x000fe60003800200 */
[----:B------:R-:W-:-:S13]  /*07b0*/  ISETP.GE.AND P0, PT, R7, R8, PT ;  /* 0x000000080700720c */ /* 0x000fda0003f06270 */
[----:B------:R-:W-:Y:S05]  /*07c0*/  @P0 BRA `(.L_x_24) ;  /* 0x00000000005c0947 */ /* 0x000fea0003800000 */
        /* <DEDUP_REMOVED lines=10> */
.L_x_27:
        /* <DEDUP_REMOVED lines=11> */
.L_x_26:
[----:B------:R-:W-:Y:S05]  /*0920*/  BSYNC.RECONVERGENT B1 ;  /* 0x0000000000017941 */ /* 0x000fea0003800200 */
.L_x_25:
[----:B------:R-:W-:-:S07]  /*0930*/  LOP3.LUT R11, R10, R11, RZ, 0xc0, !PT ;  /* 0x0000000b0a0b7212 */ /* 0x000fce00078ec0ff */
.L_x_24:
[----:B------:R-:W-:Y:S05]  /*0940*/  BSYNC.RECONVERGENT B0 ;  /* 0x0000000000007941 */ /* 0x000fea0003800200 */
.L_x_23:
[----:B------:R-:W-:Y:S01]  /*0950*/  ISETP.NE.AND P0, PT, R6, R11, PT ;  /* 0x0000000b0600720c */ /* 0x000fe20003f05270 */
[----:B------:R-:W-:Y:S01]  /*0960*/  STG.E desc[UR6][R2.64], R11 ;  /* 0x0000000b02007986 */ /* 0x000fe2000c101906 */
[----:B------:R-:W0:Y:S11]  /*0970*/  S2R R5, SR_TID.Y ;  /* 0x0000000000057919 */ /* 0x000e360000002200 */
[----:B------:R-:W-:-:S05]  /*0980*/  @P0 MOV R6, 0x1 ;  /* 0x0000000100060802 */ /* 0x000fca0000000f00 */
[----:B------:R-:W-:Y:S01]  /*0990*/  @P0 STS [UR4], R6 ;  /* 0x00000006ff000988 */ /* 0x000fe20008000804 */
[----:B------:R-:W-:Y:S01]  /*09a0*/  BAR.SYNC.DEFER_BLOCKING 0x0 ;  /* 0x0000000000007b1d */ /* 0x000fe20000010000 */
[----:B0-----:R-:W-:-:S05]  /*09b0*/  LOP3.LUT P0, RZ, R0, R5, RZ, 0xfc, !PT ;  /* 0x0000000500ff7212 */ /* 0x001fca000780fcff */
[----:B------:R-:W0:Y:S02]  /*09c0*/  LDS R4, [UR4] ;  /* 0x00000004ff047984 */ /* 0x000e240008000800 */
[----:B0-----:R-:W-:-:S13]  /*09d0*/  ISETP.EQ.OR P0, PT, R4, RZ, P0 ;  /* 0x000000ff0400720c */ /* 0x001fda0000702670 */
[----:B------:R-:W-:Y:S05]  /*09e0*/  @P0 EXIT ;  /* 0x000000000000094d */ /* 0x000fea0003800000 */
[----:B------:R-:W0:Y:S01]  /*09f0*/  LDC.64 R2, c[0x0][0x398] ;  /* 0x0000e600ff027b82 */ /* 0x000e220000000a00 */
[----:B------:R-:W-:-:S05]  /*0a00*/  IMAD.MOV.U32 R5, RZ, RZ, 0x1 ;  /* 0x00000001ff057424 */ /* 0x000fca00078e00ff */
[----:B0-----:R-:W-:Y:S01]  /*0a10*/  STG.E desc[UR6][R2.64], R5 ;  /* 0x0000000502007986 */ /* 0x001fe2000c101906 */
[----:B------:R-:W-:Y:S05]  /*0a20*/  EXIT ;  /* 0x000000000000794d */ /* 0x000fea0003800000 */
.L_x_28:
        /* <DEDUP_REMOVED lines=13> */
.L_x_33:


//--------------------- .text.bitfield_to_id      --------------------------
	.section	.text.bitfield_to_id,"ax",@progbits
	.align	128
        .global         bitfield_to_id
        .type           bitfield_to_id,@function
        .size           bitfield_to_id,(.L_x_34 - bitfield_to_id)
        .other          bitfield_to_id,@"STO_CUDA_ENTRY STV_DEFAULT"
bitfield_to_id:
.text.bitfield_to_id:
        /* <DEDUP_REMOVED lines=10> */
[----:B0-----:R-:W-:-:S05]  /*00a0*/  IMAD.WIDE.U32 R2, R5, 0x4, R2 ;  /* 0x0000000405027825 */ /* 0x001fca00078e0002 */
[----:B-1----:R-:W2:Y:S02]  /*00b0*/  LDG.E R0, desc[UR4][R2.64] ;  /* 0x0000000402007981 */ /* 0x002ea4000c1e1900 */
[----:B--2---:R-:W0:Y:S08]  /*00c0*/  BREV R0, R0 ;  /* 0x0000000000007301 */ /* 0x004e300000000000 */
[----:B0-----:R-:W0:Y:S02]  /*00d0*/  FLO.U32.SH R5, R0 ;  /* 0x0000000000057300 */ /* 0x001e2400000e0400 */
[----:B0-----:R-:W-:Y:S01]  /*00e0*/  STG.E desc[UR4][R2.64], R5 ;  /* 0x0000000502007986 */ /* 0x001fe2000c101904 */
[----:B------:R-:W-:Y:S05]  /*00f0*/  EXIT ;  /* 0x000000000000794d */ /* 0x000fea0003800000 */
.L_x_29:
        /* <DEDUP_REMOVED lines=16> */
.L_x_34:


//--------------------- .nv.shared.reduce_bounds  --------------------------
	.section	.nv.shared.reduce_bounds,"aw",@nobits
	.sectionflags	@""
	.align	16
	.zero		1024


//--------------------- .nv.shared.reserved.0     --------------------------
	.section	.nv.shared.reserved.0,"aw",@nobits
	.weak		__nv_reservedSMEM_offset_0_alias
	.size		__nv_reservedSMEM_offset_0_alias, 0, 64
	.other		__nv_reservedSMEM_offset_0_alias,@"STO_CUDA_RESERVED_SHARED STV_DEFAULT"
__nv_reservedSMEM_offset_0_alias:
	.zero		0
	.zero		64


//--------------------- .nv.shared.count_domains  --------------------------
	.section	.nv.shared.count_domains,"aw",@nobits
	.sectionflags	@""
	.align	16
	.zero		1024


//--------------------- .nv.shared.collect_ids    --------------------------
	.section	.nv.shared.collect_ids,"aw",@nobits
	.sectionflags	@""
	.align	16
	.zero		1024


//--------------------- .nv.shared.iterate_ac     --------------------------
	.section	.nv.shared.iterate_ac,"aw",@nobits
	.sectionflags	@""
	.align	16
.nv.shared.iterate_ac:
	.zero		1040


//--------------------- .nv.shared.bitfield_to_id --------------------------
	.section	.nv.shared.bitfield_to_id,"aw",@nobits
	.sectionflags	@""
	.align	16
	.zero		1024


//--------------------- .nv.constant0.reduce_bounds --------------------------
	.section	.nv.constant0.reduce_bounds,"a",@progbits
	.sectionflags	@""
	.align	4
.nv.constant0.reduce_bounds:
	.zero		920


//--------------------- .nv.constant0.count_domains --------------------------
	.section	.nv.constant0.count_domains,"a",@progbits
	.sectionflags	@""
	.align	4
.nv.constant0.count_domains:
	.zero		916


//--------------------- .nv.constant0.collect_ids --------------------------
	.section	.nv.constant0.collect_ids,"a",@progbits
	.sectionflags	@""
	.align	4
.nv.constant0.collect_ids:
	.zero		928


//--------------------- .nv.constant0.iterate_ac  --------------------------
	.section	.nv.constant0.iterate_ac,"a",@progbits
	.sectionflags	@""
	.align	4
.nv.constant0.iterate_ac:
	.zero		928


//--------------------- .nv.constant0.bitfield_to_id --------------------------
	.section	.nv.constant0.bitfield_to_id,"a",@progbits
	.sectionflags	@""
	.align	4
.nv.constant0.bitfield_to_id:
	.zero		908


//--------------------- SYMBOLS --------------------------

	.type		.nv.reservedSmem.offset0,@object
	.size		.nv.reservedSmem.offset0,0x4
	.type		.nv.reservedSmem.cap,@object
	.size		.nv.reservedSmem.cap,0x4
